//
// Generated by NVIDIA NVVM Compiler
//
// Compiler Build ID: CL-36424714
// Cuda compilation tools, release 13.0, V13.0.88
// Based on NVVM 20.0.0
//

.version 9.0
.target sm_100
.address_size 64

	// .globl	_Z7BitoincPiS_iii

.visible .entry _Z7BitoincPiS_iii(
	.param .u64 .ptr .align 1 _Z7BitoincPiS_iii_param_0,
	.param .u64 .ptr .align 1 _Z7BitoincPiS_iii_param_1,
	.param .u32 _Z7BitoincPiS_iii_param_2,
	.param .u32 _Z7BitoincPiS_iii_param_3,
	.param .u32 _Z7BitoincPiS_iii_param_4
)
{
	.reg .pred 	%p<13>;
	.reg .b32 	%r<56>;
	.reg .b64 	%rd<11>;

	ld.param.u64 	%rd6, [_Z7BitoincPiS_iii_param_0];
	ld.param.u32 	%r50, [_Z7BitoincPiS_iii_param_2];
	ld.param.u32 	%r23, [_Z7BitoincPiS_iii_param_3];
	ld.param.u32 	%r24, [_Z7BitoincPiS_iii_param_4];
	cvta.to.global.u64 	%rd1, %rd6;
	mov.u32 	%r26, %tid.x;
	mov.u32 	%r27, %ctaid.x;
	mov.u32 	%r28, %ntid.x;
	mad.lo.s32 	%r1, %r27, %r28, %r26;
	setp.eq.s32 	%p1, %r50, 0;
	mov.b32 	%r51, 1;
	@%p1 bra 	$L__BB0_3;
	mov.b32 	%r49, 2;
	mov.b32 	%r51, 1;
$L__BB0_2:
	and.b32  	%r31, %r50, 1;
	setp.eq.b32 	%p2, %r31, 1;
	selp.b32 	%r32, %r49, 1, %p2;
	mul.lo.s32 	%r51, %r32, %r51;
	shr.u32 	%r33, %r50, 31;
	add.s32 	%r34, %r50, %r33;
	shr.s32 	%r6, %r34, 1;
	mul.lo.s32 	%r49, %r49, %r49;
	add.s32 	%r35, %r50, 1;
	setp.gt.u32 	%p3, %r35, 2;
	mov.u32 	%r50, %r6;
	@%p3 bra 	$L__BB0_2;
$L__BB0_3:
	add.s32 	%r54, %r23, -1;
	setp.eq.s32 	%p4, %r54, 0;
	mov.b32 	%r55, 1;
	@%p4 bra 	$L__BB0_6;
	mov.b32 	%r53, 2;
	mov.b32 	%r55, 1;
$L__BB0_5:
	and.b32  	%r39, %r54, 1;
	setp.eq.b32 	%p5, %r39, 1;
	selp.b32 	%r40, %r53, 1, %p5;
	mul.lo.s32 	%r55, %r40, %r55;
	shr.u32 	%r41, %r54, 31;
	add.s32 	%r42, %r54, %r41;
	shr.s32 	%r14, %r42, 1;
	mul.lo.s32 	%r53, %r53, %r53;
	add.s32 	%r43, %r54, 1;
	setp.gt.u32 	%p6, %r43, 2;
	mov.u32 	%r54, %r14;
	@%p6 bra 	$L__BB0_5;
$L__BB0_6:
	div.u32 	%r44, %r51, %r55;
	shr.u32 	%r17, %r44, 1;
	rem.s32 	%r45, %r1, %r44;
	setp.ge.s32 	%p7, %r45, %r17;
	setp.ge.s32 	%p8, %r1, %r24;
	or.pred  	%p9, %p8, %p7;
	@%p9 bra 	$L__BB0_12;
	div.s32 	%r46, %r1, %r51;
	and.b32  	%r47, %r46, 1;
	setp.eq.b32 	%p10, %r47, 1;
	@%p10 bra 	$L__BB0_10;
	mul.wide.s32 	%rd9, %r1, 4;
	add.s64 	%rd2, %rd1, %rd9;
	ld.global.u32 	%r18, [%rd2];
	mul.wide.u32 	%rd10, %r17, 4;
	add.s64 	%rd3, %rd2, %rd10;
	ld.global.u32 	%r19, [%rd3];
	setp.le.s32 	%p12, %r18, %r19;
	@%p12 bra 	$L__BB0_12;
	st.global.u32 	[%rd2], %r19;
	st.global.u32 	[%rd3], %r18;
	bra.uni 	$L__BB0_12;
$L__BB0_10:
	mul.wide.s32 	%rd7, %r1, 4;
	add.s64 	%rd4, %rd1, %rd7;
	ld.global.u32 	%r20, [%rd4];
	mul.wide.u32 	%rd8, %r17, 4;
	add.s64 	%rd5, %rd4, %rd8;
	ld.global.u32 	%r21, [%rd5];
	setp.ge.s32 	%p11, %r20, %r21;
	@%p11 bra 	$L__BB0_12;
	st.global.u32 	[%rd4], %r21;
	st.global.u32 	[%rd5], %r20;
$L__BB0_12:
	ret;

}


// ===== COMPILED SASS (sm_100) =====

	.target	sm_100

	.elftype	@"ET_EXEC"


//--------------------- .note.nv.tkinfo           --------------------------
	.section	.note.nv.tkinfo,"",@"SHT_NOTE"
	.sectionflags	@"SHF_NOTE_NV_TKINFO"
	.tkinfo
        /*0018*/ 	.word	0x00000002
        /*0030*/ 	.string	""
        /*0030*/ 	.string	"ptxas"
        /*0030*/ 	.string	"Cuda compilation tools, release 13.0, V13.0.88"
        /*0030*/ 	.string	"Build cuda_13.0.r13.0/compiler.36424714_0"
        /*0030*/ 	.string	"-arch sm_100 -m 64 "



//--------------------- .note.nv.cuinfo           --------------------------
	.section	.note.nv.cuinfo,"",@"SHT_NOTE"
	.sectionflags	@"SHF_NOTE_NV_CUINFO"
        /*0018*/ 	.short	0x0002
        /*001a*/ 	.short	0x0064
        /*001c*/ 	.short	0x0082
	.zero		2


//--------------------- .nv.info                  --------------------------
	.section	.nv.info,"",@"SHT_CUDA_INFO"
	.align	4


	//----- nvinfo : EIATTR_REGCOUNT
	.align		4
        /*0000*/ 	.byte	0x04, 0x2f
        /*0002*/ 	.short	(.L_1 - .L_0)
	.align		4
.L_0:
        /*0004*/ 	.word	index@(_Z7BitoincPiS_iii)
        /*0008*/ 	.word	0x0000000e


	//----- nvinfo : EIATTR_FRAME_SIZE
	.align		4
.L_1:
        /*000c*/ 	.byte	0x04, 0x11
        /*000e*/ 	.short	(.L_3 - .L_2)
	.align		4
.L_2:
        /*0010*/ 	.word	index@(_Z7BitoincPiS_iii)
        /*0014*/ 	.word	0x00000000


	//----- nvinfo : EIATTR_MIN_STACK_SIZE
	.align		4
.L_3:
        /*0018*/ 	.byte	0x04, 0x12
        /*001a*/ 	.short	(.L_5 - .L_4)
	.align		4
.L_4:
        /*001c*/ 	.word	index@(_Z7BitoincPiS_iii)
        /*0020*/ 	.word	0x00000000
.L_5:


//--------------------- .nv.compat                --------------------------
	.section	.nv.compat,"",@"SHT_CUDA_COMPAT_INFO"
	.align	4
        /*0000*/ 	.byte	0x02, 0x09, 0x00, 0x00, 0x02, 0x02, 0x01, 0x00, 0x02, 0x05, 0x05, 0x00, 0x03, 0x07, 0x01, 0x01
        /*0010*/ 	.byte	0x02, 0x03, 0x00, 0x00, 0x02, 0x06, 0x01, 0x00, 0x04, 0x0b, 0x08, 0x00, 0x09, 0x00, 0x00, 0x00
        /*0020*/ 	.byte	0x00, 0x00, 0x00, 0x00


//--------------------- .nv.info._Z7BitoincPiS_iii --------------------------
	.section	.nv.info._Z7BitoincPiS_iii,"",@"SHT_CUDA_INFO"
	.sectionflags	@""
	.align	4


	//----- nvinfo : EIATTR_CUDA_API_VERSION
	.align		4
        /*0000*/ 	.byte	0x04, 0x37
        /*0002*/ 	.short	(.L_7 - .L_6)
.L_6:
        /*0004*/ 	.word	0x00000082


	//----- nvinfo : EIATTR_KPARAM_INFO
	.align		4
.L_7:
        /*0008*/ 	.byte	0x04, 0x17
        /*000a*/ 	.short	(.L_9 - .L_8)
.L_8:
        /*000c*/ 	.word	0x00000000
        /*0010*/ 	.short	0x0004
        /*0012*/ 	.short	0x0018
        /*0014*/ 	.byte	0x00, 0xf0, 0x11, 0x00


	//----- nvinfo : EIATTR_KPARAM_INFO
	.align		4
.L_9:
        /*0018*/ 	.byte	0x04, 0x17
        /*001a*/ 	.short	(.L_11 - .L_10)
.L_10:
        /*001c*/ 	.word	0x00000000
        /*0020*/ 	.short	0x0003
        /*0022*/ 	.short	0x0014
        /*0024*/ 	.byte	0x00, 0xf0, 0x11, 0x00


	//----- nvinfo : EIATTR_KPARAM_INFO
	.align		4
.L_11:
        /*0028*/ 	.byte	0x04, 0x17
        /*002a*/ 	.short	(.L_13 - .L_12)
.L_12:
        /*002c*/ 	.word	0x00000000
        /*0030*/ 	.short	0x0002
        /*0032*/ 	.short	0x0010
        /*0034*/ 	.byte	0x00, 0xf0, 0x11, 0x00


	//----- nvinfo : EIATTR_KPARAM_INFO
	.align		4
.L_13:
        /*0038*/ 	.byte	0x04, 0x17
        /*003a*/ 	.short	(.L_15 - .L_14)
.L_14:
        /*003c*/ 	.word	0x00000000
        /*0040*/ 	.short	0x0001
        /*0042*/ 	.short	0x0008
        /*0044*/ 	.byte	0x00, 0xf5, 0x21, 0x00


	//----- nvinfo : EIATTR_KPARAM_INFO
	.align		4
.L_15:
        /*0048*/ 	.byte	0x04, 0x17
        /*004a*/ 	.short	(.L_17 - .L_16)
.L_16:
        /*004c*/ 	.word	0x00000000
        /*0050*/ 	.short	0x0000
        /*0052*/ 	.short	0x0000
        /*0054*/ 	.byte	0x00, 0xf5, 0x21, 0x00


	//----- nvinfo : EIATTR_SPARSE_MMA_MASK
	.align		4
.L_17:
        /*0058*/ 	.byte	0x03, 0x50
        /*005a*/ 	.short	0x0000


	//----- nvinfo : EIATTR_MAXREG_COUNT
	.align		4
        /*005c*/ 	.byte	0x03, 0x1b
        /*005e*/ 	.short	0x00ff


	//----- nvinfo : EIATTR_MERCURY_ISA_VERSION
	.align		4
        /*0060*/ 	.byte	0x03, 0x5f
        /*0062*/ 	.short	0x0101


	//----- nvinfo : EIATTR_VRC_CTA_INIT_COUNT
	.align		4
        /*0064*/ 	.byte	0x02, 0x4a
	.zero		1
	.zero		1


	//----- nvinfo : EIATTR_EXIT_INSTR_OFFSETS
	.align		4
        /*0068*/ 	.byte	0x04, 0x1c
        /*006a*/ 	.short	(.L_19 - .L_18)


	//   ....[0]....
.L_18:
        /*006c*/ 	.word	0x00000530


	//   ....[1]....
        /*0070*/ 	.word	0x00000750


	//   ....[2]....
        /*0074*/ 	.word	0x00000780


	//   ....[3]....
        /*0078*/ 	.word	0x000007f0


	//   ....[4]....
        /*007c*/ 	.word	0x00000820


	//----- nvinfo : EIATTR_CRS_STACK_SIZE
	.align		4
.L_19:
        /*0080*/ 	.byte	0x04, 0x1e
        /*0082*/ 	.short	(.L_21 - .L_20)
.L_20:
        /*0084*/ 	.word	0x00000000


	//----- nvinfo : EIATTR_CBANK_PARAM_SIZE
	.align		4
.L_21:
        /*0088*/ 	.byte	0x03, 0x19
        /*008a*/ 	.short	0x001c


	//----- nvinfo : EIATTR_PARAM_CBANK
	.align		4
        /*008c*/ 	.byte	0x04, 0x0a
        /*008e*/ 	.short	(.L_23 - .L_22)
	.align		4
.L_22:
        /*0090*/ 	.word	index@(.nv.constant0._Z7BitoincPiS_iii)
        /*0094*/ 	.short	0x0380
        /*0096*/ 	.short	0x001c


	//----- nvinfo : EIATTR_SW_WAR
	.align		4
.L_23:
        /*0098*/ 	.byte	0x04, 0x36
        /*009a*/ 	.short	(.L_25 - .L_24)
.L_24:
        /*009c*/ 	.word	0x00000008
.L_25:


//--------------------- .nv.callgraph             --------------------------
	.section	.nv.callgraph,"",@"SHT_CUDA_CALLGRAPH"
	.align	4
	.sectionentsize	8
	.align		4
        /*0000*/ 	.word	0x00000000
	.align		4
        /*0004*/ 	.word	0xffffffff
	.align		4
        /*0008*/ 	.word	0x00000000
	.align		4
        /*000c*/ 	.word	0xfffffffe
	.align		4
        /*0010*/ 	.word	0x00000000
	.align		4
        /*0014*/ 	.word	0xfffffffd
	.align		4
        /*0018*/ 	.word	0x00000000
	.align		4
        /*001c*/ 	.word	0xfffffffc


//--------------------- .text._Z7BitoincPiS_iii   --------------------------
	.section	.text._Z7BitoincPiS_iii,"ax",@progbits
	.align	128
        .global         _Z7BitoincPiS_iii
        .type           _Z7BitoincPiS_iii,@function
        .size           _Z7BitoincPiS_iii,(.L_x_6 - _Z7BitoincPiS_iii)
        .other          _Z7BitoincPiS_iii,@"STO_CUDA_ENTRY STV_DEFAULT"
_Z7BitoincPiS_iii:
.text._Z7BitoincPiS_iii:
[----:B------:R-:W-:Y:S01]  /*0000*/  LDC R1, c[0x0][0x37c] ;  /* 0x0000df00ff017b82 */ /* 0x000fe20000000800 */
[----:B------:R-:W0:Y:S01]  /*0010*/  S2R R0, SR_TID.X ;  /* 0x0000000000007919 */ /* 0x000e220000002100 */
[----:B------:R-:W1:Y:S06]  /*0020*/  LDCU UR5, c[0x0][0x390] ;  /* 0x00007200ff0577ac */ /* 0x000e6c0008000800 */
[----:B------:R-:W0:Y:S01]  /*0030*/  S2UR UR4, SR_CTAID.X ;  /* 0x00000000000479c3 */ /* 0x000e220000002500 */
[----:B------:R-:W-:-:S07]  /*0040*/  IMAD.MOV.U32 R3, RZ, RZ, 0x1 ;  /* 0x00000001ff037424 */ /* 0x000fce00078e00ff */
[----:B------:R-:W0:Y:S01]  /*0050*/  LDC R5, c[0x0][0x360] ;  /* 0x0000d800ff057b82 */ /* 0x000e220000000800 */
[----:B-1----:R-:W-:Y:S01]  /*0060*/  UISETP.NE.AND UP0, UPT, UR5, URZ, UPT ;  /* 0x000000ff0500728c */ /* 0x002fe2000bf05270 */
[----:B0-----:R-:W-:-:S08]  /*0070*/  IMAD R0, R5, UR4, R0 ;  /* 0x0000000405007c24 */ /* 0x001fd0000f8e0200 */
[----:B------:R-:W-:Y:S05]  /*0080*/  BRA.U !UP0, `(.L_x_0) ;  /* 0x0000000108347547 */ /* 0x000fea000b800000 */
[----:B------:R-:W0:Y:S01]  /*0090*/  LDC R2, c[0x0][0x390] ;  /* 0x0000e400ff027b82 */ /* 0x000e220000000800 */
[----:B------:R-:W-:Y:S02]  /*00a0*/  IMAD.MOV.U32 R5, RZ, RZ, 0x2 ;  /* 0x00000002ff057424 */ /* 0x000fe400078e00ff */
[----:B------:R-:W-:-:S07]  /*00b0*/  IMAD.MOV.U32 R3, RZ, RZ, 0x1 ;  /* 0x00000001ff037424 */ /* 0x000fce00078e00ff */
.L_x_1:
[C---:B0-----:R-:W-:Y:S02]  /*00c0*/  IADD3 R6, PT, PT, R2.reuse, 0x1, RZ ;  /* 0x0000000102067810 */ /* 0x041fe40007ffe0ff */
[----:B------:R-:W-:Y:S02]  /*00d0*/  LOP3.LUT R4, R2, 0x1, RZ, 0xc0, !PT ;  /* 0x0000000102047812 */ /* 0x000fe400078ec0ff */
[----:B------:R-:W-:Y:S02]  /*00e0*/  ISETP.GT.U32.AND P1, PT, R6, 0x2, PT ;  /* 0x000000020600780c */ /* 0x000fe40003f24070 */
[----:B------:R-:W-:Y:S02]  /*00f0*/  ISETP.NE.U32.AND P0, PT, R4, 0x1, PT ;  /* 0x000000010400780c */ /* 0x000fe40003f05070 */
[----:B------:R-:W-:Y:S02]  /*0100*/  LEA.HI R2, R2, R2, RZ, 0x1 ;  /* 0x0000000202027211 */ /* 0x000fe400078f08ff */
[C---:B------:R-:W-:Y:S01]  /*0110*/  SEL R4, R5.reuse, 0x1, !P0 ;  /* 0x0000000105047807 */ /* 0x040fe20004000000 */
[----:B------:R-:W-:Y:S01]  /*0120*/  IMAD R5, R5, R5, RZ ;  /* 0x0000000505057224 */ /* 0x000fe200078e02ff */
[----:B------:R-:W-:-:S03]  /*0130*/  SHF.R.S32.HI R2, RZ, 0x1, R2 ;  /* 0x00000001ff027819 */ /* 0x000fc60000011402 */
[----:B------:R-:W-:Y:S02]  /*0140*/  IMAD R3, R4, R3, RZ ;  /* 0x0000000304037224 */ /* 0x000fe400078e02ff */
[----:B------:R-:W-:Y:S05]  /*0150*/  @P1 BRA `(.L_x_1) ;  /* 0xfffffffc00d81947 */ /* 0x000fea000383ffff */
.L_x_0:
[----:B------:R-:W0:Y:S01]  /*0160*/  LDCU UR4, c[0x0][0x394] ;  /* 0x00007280ff0477ac */ /* 0x000e220008000800 */
[----:B------:R-:W-:Y:S01]  /*0170*/  UMOV UR5, 0x1 ;  /* 0x0000000100057882 */ /* 0x000fe20000000000 */
[----:B0-----:R-:W-:-:S04]  /*0180*/  UIADD3 UR4, UPT, UPT, UR4, -0x1, URZ ;  /* 0xffffffff04047890 */ /* 0x001fc8000fffe0ff */
[----:B------:R-:W-:-:S09]  /*0190*/  UISETP.NE.AND UP0, UPT, UR4, URZ, UPT ;  /* 0x000000ff0400728c */ /* 0x000fd2000bf05270 */
[----:B------:R-:W-:Y:S05]  /*01a0*/  BRA.U !UP0, `(.L_x_2) ;  /* 0x0000000108307547 */ /* 0x000fea000b800000 */
[----:B------:R-:W-:Y:S01]  /*01b0*/  UMOV UR9, 0x2 ;  /* 0x0000000200097882 */ /* 0x000fe20000000000 */
[----:B------:R-:W-:-:S05]  /*01c0*/  UMOV UR5, 0x1 ;  /* 0x0000000100057882 */ /* 0x000fca0000000000 */
.L_x_3:
[----:B------:R-:W-:Y:S02]  /*01d0*/  ULOP3.LUT UR6, UR4, 0x1, URZ, 0xc0, !UPT ;  /* 0x0000000104067892 */ /* 0x000fe4000f8ec0ff */
[----:B------:R-:W-:Y:S02]  /*01e0*/  UIADD3 UR8, UPT, UPT, UR4, 0x1, URZ ;  /* 0x0000000104087890 */ /* 0x000fe4000fffe0ff */
[----:B------:R-:W-:Y:S02]  /*01f0*/  UISETP.NE.U32.AND UP0, UPT, UR6, 0x1, UPT ;  /* 0x000000010600788c */ /* 0x000fe4000bf05070 */
[----:B------:R-:W-:Y:S02]  /*0200*/  ULEA.HI UR7, UR4, UR4, URZ, 0x1 ;  /* 0x0000000404077291 */ /* 0x000fe4000f8f08ff */
[----:B------:R-:W-:Y:S02]  /*0210*/  USEL UR6, UR9, 0x1, !UP0 ;  /* 0x0000000109067887 */ /* 0x000fe4000c000000 */
[----:B------:R-:W-:-:S02]  /*0220*/  UISETP.GT.U32.AND UP0, UPT, UR8, 0x2, UPT ;  /* 0x000000020800788c */ /* 0x000fc4000bf04070 */
[----:B------:R-:W-:Y:S02]  /*0230*/  USHF.R.S32.HI UR4, URZ, 0x1, UR7 ;  /* 0x00000001ff047899 */ /* 0x000fe40008011407 */
[----:B------:R-:W-:Y:S02]  /*0240*/  UIMAD UR5, UR6, UR5, URZ ;  /* 0x00000005060572a4 */ /* 0x000fe4000f8e02ff */
[----:B------:R-:W-:-:S03]  /*0250*/  UIMAD UR9, UR9, UR9, URZ ;  /* 0x00000009090972a4 */ /* 0x000fc6000f8e02ff */
[----:B------:R-:W-:Y:S09]  /*0260*/  BRA.U UP0, `(.L_x_3) ;  /* 0xfffffffd00d87547 */ /* 0x000ff2000b83ffff */
.L_x_2:
[----:B------:R-:W0:Y:S01]  /*0270*/  I2F.U32.RP R2, UR5 ;  /* 0x0000000500027d06 */ /* 0x000e220008209000 */
[----:B------:R-:W-:Y:S01]  /*0280*/  ISETP.NE.U32.AND P2, PT, RZ, UR5, PT ;  /* 0x00000005ff007c0c */ /* 0x000fe2000bf45070 */
[----:B------:R-:W1:Y:S06]  /*0290*/  LDCU UR4, c[0x0][0x398] ;  /* 0x00007300ff0477ac */ /* 0x000e6c0008000800 */
[----:B0-----:R-:W0:Y:S02]  /*02a0*/  MUFU.RCP R2, R2 ;  /* 0x0000000200027308 */ /* 0x001e240000001000 */
[----:B0-----:R-:W-:-:S06]  /*02b0*/  VIADD R4, R2, 0xffffffe ;  /* 0x0ffffffe02047836 */ /* 0x001fcc0000000000 */
[----:B------:R0:W2:Y:S02]  /*02c0*/  F2I.FTZ.U32.TRUNC.NTZ R5, R4 ;  /* 0x0000000400057305 */ /* 0x0000a4000021f000 */
[----:B0-----:R-:W-:Y:S02]  /*02d0*/  IMAD.MOV.U32 R4, RZ, RZ, RZ ;  /* 0x000000ffff047224 */ /* 0x001fe400078e00ff */
[----:B--2---:R-:W-:-:S04]  /*02e0*/  IMAD.MOV R7, RZ, RZ, -R5 ;  /* 0x000000ffff077224 */ /* 0x004fc800078e0a05 */
[----:B------:R-:W-:-:S04]  /*02f0*/  IMAD R7, R7, UR5, RZ ;  /* 0x0000000507077c24 */ /* 0x000fc8000f8e02ff */
[----:B------:R-:W-:Y:S01]  /*0300*/  IMAD.HI.U32 R6, R5, R7, R4 ;  /* 0x0000000705067227 */ /* 0x000fe200078e0004 */
[----:B------:R-:W-:-:S05]  /*0310*/  IABS R4, R0 ;  /* 0x0000000000047213 */ /* 0x000fca0000000000 */
[----:B------:R-:W-:-:S05]  /*0320*/  IMAD.HI.U32 R5, R6, R3, RZ ;  /* 0x0000000306057227 */ /* 0x000fca00078e00ff */
[----:B------:R-:W-:-:S05]  /*0330*/  IADD3 R6, PT, PT, -R5, RZ, RZ ;  /* 0x000000ff05067210 */ /* 0x000fca0007ffe1ff */
[----:B------:R-:W-:-:S05]  /*0340*/  IMAD R6, R6, UR5, R3 ;  /* 0x0000000506067c24 */ /* 0x000fca000f8e0203 */
[----:B------:R-:W-:-:S13]  /*0350*/  ISETP.GE.U32.AND P0, PT, R6, UR5, PT ;  /* 0x0000000506007c0c */ /* 0x000fda000bf06070 */
[----:B------:R-:W-:Y:S02]  /*0360*/  @P0 VIADD R6, R6, -UR5 ;  /* 0x8000000506060c36 */ /* 0x000fe40008000000 */
[----:B------:R-:W-:-:S03]  /*0370*/  @P0 VIADD R5, R5, 0x1 ;  /* 0x0000000105050836 */ /* 0x000fc60000000000 */
[----:B------:R-:W-:-:S13]  /*0380*/  ISETP.GE.U32.AND P1, PT, R6, UR5, PT ;  /* 0x0000000506007c0c */ /* 0x000fda000bf26070 */
[----:B------:R-:W-:Y:S01]  /*0390*/  @P1 VIADD R5, R5, 0x1 ;  /* 0x0000000105051836 */ /* 0x000fe20000000000 */
[----:B------:R-:W-:Y:S02]  /*03a0*/  @!P2 LOP3.LUT R5, RZ, UR5, RZ, 0x33, !PT ;  /* 0x00000005ff05ac12 */ /* 0x000fe4000f8e33ff */
[----:B------:R-:W-:Y:S02]  /*03b0*/  ISETP.GE.AND P2, PT, R0, RZ, PT ;  /* 0x000000ff0000720c */ /* 0x000fe40003f46270 */
[-C--:B------:R-:W-:Y:S02]  /*03c0*/  IABS R8, R5.reuse ;  /* 0x0000000500087213 */ /* 0x080fe40000000000 */
[----:B------:R-:W-:Y:S02]  /*03d0*/  IABS R10, R5 ;  /* 0x00000005000a7213 */ /* 0x000fe40000000000 */
[----:B------:R-:W0:Y:S08]  /*03e0*/  I2F.RP R2, R8 ;  /* 0x0000000800027306 */ /* 0x000e300000209400 */
[----:B0-----:R-:W0:Y:S02]  /*03f0*/  MUFU.RCP R2, R2 ;  /* 0x0000000200027308 */ /* 0x001e240000001000 */
[----:B0-----:R-:W-:Y:S01]  /*0400*/  IADD3 R6, PT, PT, R2, 0xffffffe, RZ ;  /* 0x0ffffffe02067810 */ /* 0x001fe20007ffe0ff */
[----:B------:R-:W-:-:S05]  /*0410*/  IMAD.MOV R2, RZ, RZ, -R10 ;  /* 0x000000ffff027224 */ /* 0x000fca00078e0a0a */
[----:B------:R0:W2:Y:S02]  /*0420*/  F2I.FTZ.U32.TRUNC.NTZ R7, R6 ;  /* 0x0000000600077305 */ /* 0x0000a4000021f000 */
[----:B0-----:R-:W-:Y:S02]  /*0430*/  IMAD.MOV.U32 R6, RZ, RZ, RZ ;  /* 0x000000ffff067224 */ /* 0x001fe400078e00ff */
[----:B--2---:R-:W-:-:S04]  /*0440*/  IMAD.MOV R9, RZ, RZ, -R7 ;  /* 0x000000ffff097224 */ /* 0x004fc800078e0a07 */
[----:B------:R-:W-:-:S04]  /*0450*/  IMAD R9, R9, R8, RZ ;  /* 0x0000000809097224 */ /* 0x000fc800078e02ff */
[----:B------:R-:W-:-:S06]  /*0460*/  IMAD.HI.U32 R7, R7, R9, R6 ;  /* 0x0000000907077227 */ /* 0x000fcc00078e0006 */
[----:B------:R-:W-:-:S04]  /*0470*/  IMAD.HI.U32 R7, R7, R4, RZ ;  /* 0x0000000407077227 */ /* 0x000fc800078e00ff */
[----:B------:R-:W-:Y:S01]  /*0480*/  IMAD R7, R7, R2, R4 ;  /* 0x0000000207077224 */ /* 0x000fe200078e0204 */
[----:B------:R-:W-:-:S04]  /*0490*/  SHF.R.U32.HI R2, RZ, 0x1, R5 ;  /* 0x00000001ff027819 */ /* 0x000fc80000011605 */
[----:B------:R-:W-:-:S13]  /*04a0*/  ISETP.GT.U32.AND P0, PT, R8, R7, PT ;  /* 0x000000070800720c */ /* 0x000fda0003f04070 */
[----:B------:R-:W-:Y:S02]  /*04b0*/  @!P0 IADD3 R7, PT, PT, R7, -R8, RZ ;  /* 0x8000000807078210 */ /* 0x000fe40007ffe0ff */
[----:B------:R-:W-:Y:S02]  /*04c0*/  ISETP.NE.AND P0, PT, R5, RZ, PT ;  /* 0x000000ff0500720c */ /* 0x000fe40003f05270 */
[----:B------:R-:W-:-:S13]  /*04d0*/  ISETP.GT.U32.AND P1, PT, R8, R7, PT ;  /* 0x000000070800720c */ /* 0x000fda0003f24070 */
[----:B------:R-:W-:-:S04]  /*04e0*/  @!P1 IMAD.IADD R7, R7, 0x1, -R8 ;  /* 0x0000000107079824 */ /* 0x000fc800078e0a08 */
[----:B------:R-:W-:Y:S01]  /*04f0*/  @!P2 IMAD.MOV R7, RZ, RZ, -R7 ;  /* 0x000000ffff07a224 */ /* 0x000fe200078e0a07 */
[----:B------:R-:W-:-:S04]  /*0500*/  @!P0 LOP3.LUT R7, RZ, R5, RZ, 0x33, !PT ;  /* 0x00000005ff078212 */ /* 0x000fc800078e33ff */
[----:B------:R-:W-:-:S04]  /*0510*/  ISETP.GE.AND P0, PT, R7, R2, PT ;  /* 0x000000020700720c */ /* 0x000fc80003f06270 */
[----:B-1----:R-:W-:-:S13]  /*0520*/  ISETP.GE.OR P0, PT, R0, UR4, P0 ;  /* 0x0000000400007c0c */ /* 0x002fda0008706670 */
[----:B------:R-:W-:Y:S05]  /*0530*/  @P0 EXIT ;  /* 0x000000000000094d */ /* 0x000fea0003800000 */
[----:B------:R-:W-:Y:S01]  /*0540*/  IABS R9, R3 ;  /* 0x0000000300097213 */ /* 0x000fe20000000000 */
[----:B------:R-:W0:Y:S03]  /*0550*/  LDCU.64 UR4, c[0x0][0x358] ;  /* 0x00006b00ff0477ac */ /* 0x000e260008000a00 */
[----:B------:R-:W1:Y:S08]  /*0560*/  I2F.RP R5, R9 ;  /* 0x0000000900057306 */ /* 0x000e700000209400 */
[----:B-1----:R-:W1:Y:S02]  /*0570*/  MUFU.RCP R5, R5 ;  /* 0x0000000500057308 */ /* 0x002e640000001000 */
[----:B-1----:R-:W-:-:S06]  /*0580*/  IADD3 R6, PT, PT, R5, 0xffffffe, RZ ;  /* 0x0ffffffe05067810 */ /* 0x002fcc0007ffe0ff */
[----:B------:R1:W2:Y:S02]  /*0590*/  F2I.FTZ.U32.TRUNC.NTZ R7, R6 ;  /* 0x0000000600077305 */ /* 0x0002a4000021f000 */
[----:B-1----:R-:W-:Y:S02]  /*05a0*/  IMAD.MOV.U32 R6, RZ, RZ, RZ ;  /* 0x000000ffff067224 */ /* 0x002fe400078e00ff */
[----:B--2---:R-:W-:-:S04]  /*05b0*/  IMAD.MOV R8, RZ, RZ, -R7 ;  /* 0x000000ffff087224 */ /* 0x004fc800078e0a07 */
[----:B------:R-:W-:Y:S01]  /*05c0*/  IMAD R11, R8, R9, RZ ;  /* 0x00000009080b7224 */ /* 0x000fe200078e02ff */
[----:B------:R-:W-:-:S03]  /*05d0*/  IABS R8, R3 ;  /* 0x0000000300087213 */ /* 0x000fc60000000000 */
[----:B------:R-:W-:Y:S01]  /*05e0*/  IMAD.HI.U32 R7, R7, R11, R6 ;  /* 0x0000000b07077227 */ /* 0x000fe200078e0006 */
[----:B------:R-:W-:-:S05]  /*05f0*/  IADD3 R8, PT, PT, RZ, -R8, RZ ;  /* 0x80000008ff087210 */ /* 0x000fca0007ffe0ff */
[----:B------:R-:W-:-:S04]  /*0600*/  IMAD.HI.U32 R7, R7, R4, RZ ;  /* 0x0000000407077227 */ /* 0x000fc800078e00ff */
[----:B------:R-:W-:-:S05]  /*0610*/  IMAD R4, R7, R8, R4 ;  /* 0x0000000807047224 */ /* 0x000fca00078e0204 */
[----:B------:R-:W-:-:S13]  /*0620*/  ISETP.GT.U32.AND P2, PT, R9, R4, PT ;  /* 0x000000040900720c */ /* 0x000fda0003f44070 */
[----:B------:R-:W-:Y:S02]  /*0630*/  @!P2 IMAD.IADD R4, R4, 0x1, -R9 ;  /* 0x000000010404a824 */ /* 0x000fe400078e0a09 */
[----:B------:R-:W-:Y:S01]  /*0640*/  @!P2 VIADD R7, R7, 0x1 ;  /* 0x000000010707a836 */ /* 0x000fe20000000000 */
[----:B------:R-:W-:Y:S02]  /*0650*/  ISETP.NE.AND P2, PT, R3, RZ, PT ;  /* 0x000000ff0300720c */ /* 0x000fe40003f45270 */
[----:B------:R-:W-:Y:S02]  /*0660*/  ISETP.GE.U32.AND P0, PT, R4, R9, PT ;  /* 0x000000090400720c */ /* 0x000fe40003f06070 */
[----:B------:R-:W-:-:S04]  /*0670*/  LOP3.LUT R4, R0, R3, RZ, 0x3c, !PT ;  /* 0x0000000300047212 */ /* 0x000fc800078e3cff */
[----:B------:R-:W-:-:S07]  /*0680*/  ISETP.GE.AND P1, PT, R4, RZ, PT ;  /* 0x000000ff0400720c */ /* 0x000fce0003f26270 */
[----:B------:R-:W-:-:S06]  /*0690*/  @P0 IADD3 R7, PT, PT, R7, 0x1, RZ ;  /* 0x0000000107070810 */ /* 0x000fcc0007ffe0ff */
[----:B------:R-:W-:Y:S01]  /*06a0*/  @!P1 IMAD.MOV R7, RZ, RZ, -R7 ;  /* 0x000000ffff079224 */ /* 0x000fe200078e0a07 */
[----:B------:R-:W-:-:S04]  /*06b0*/  @!P2 LOP3.LUT R7, RZ, R3, RZ, 0x33, !PT ;  /* 0x00000003ff07a212 */ /* 0x000fc800078e33ff */
[----:B------:R-:W-:-:S04]  /*06c0*/  LOP3.LUT R7, R7, 0x1, RZ, 0xc0, !PT ;  /* 0x0000000107077812 */ /* 0x000fc800078ec0ff */
[----:B------:R-:W-:-:S13]  /*06d0*/  ISETP.NE.U32.AND P0, PT, R7, 0x1, PT ;  /* 0x000000010700780c */ /* 0x000fda0003f05070 */
[----:B0-----:R-:W-:Y:S05]  /*06e0*/  @!P0 BRA `(.L_x_4) ;  /* 0x0000000000288947 */ /* 0x001fea0003800000 */
[----:B------:R-:W0:Y:S02]  /*06f0*/  LDC.64 R4, c[0x0][0x380] ;  /* 0x0000e000ff047b82 */ /* 0x000e240000000a00 */
[----:B0-----:R-:W-:-:S05]  /*0700*/  IMAD.WIDE R4, R0, 0x4, R4 ;  /* 0x0000000400047825 */ /* 0x001fca00078e0204 */
[----:B------:R-:W2:Y:S01]  /*0710*/  LDG.E R7, desc[UR4][R4.64] ;  /* 0x0000000404077981 */ /* 0x000ea2000c1e1900 */
[----:B------:R-:W-:-:S05]  /*0720*/  IMAD.WIDE.U32 R2, R2, 0x4, R4 ;  /* 0x0000000402027825 */ /* 0x000fca00078e0004 */
[----:B------:R-:W2:Y:S02]  /*0730*/  LDG.E R0, desc[UR4][R2.64] ;  /* 0x0000000402007981 */ /* 0x000ea4000c1e1900 */
[----:B--2---:R-:W-:-:S13]  /*0740*/  ISETP.GT.AND P0, PT, R7, R0, PT ;  /* 0x000000000700720c */ /* 0x004fda0003f04270 */
[----:B------:R-:W-:Y:S05]  /*0750*/  @!P0 EXIT ;  /* 0x000000000000894d */ /* 0x000fea0003800000 */
[----:B------:R-:W-:Y:S04]  /*0760*/  STG.E desc[UR4][R4.64], R0 ;  /* 0x0000000004007986 */ /* 0x000fe8000c101904 */
[----:B------:R-:W-:Y:S01]  /*0770*/  STG.E desc[UR4][R2.64], R7 ;  /* 0x0000000702007986 */ /* 0x000fe2000c101904 */
[----:B------:R-:W-:Y:S05]  /*0780*/  EXIT ;  /* 0x000000000000794d */ /* 0x000fea0003800000 */
.L_x_4:
[----:B------:R-:W0:Y:S02]  /*0790*/  LDC.64 R4, c[0x0][0x380] ;  /* 0x0000e000ff047b82 */ /* 0x000e240000000a00 */
[----:B0-----:R-:W-:-:S05]  /*07a0*/  IMAD.WIDE R4, R0, 0x4, R4 ;  /* 0x0000000400047825 */ /* 0x001fca00078e0204 */
[----:B------:R-:W2:Y:S01]  /*07b0*/  LDG.E R7, desc[UR4][R4.64] ;  /* 0x0000000404077981 */ /* 0x000ea2000c1e1900 */
[----:B------:R-:W-:-:S05]  /*07c0*/  IMAD.WIDE.U32 R2, R2, 0x4, R4 ;  /* 0x0000000402027825 */ /* 0x000fca00078e0004 */
[----:B------:R-:W2:Y:S02]  /*07d0*/  LDG.E R0, desc[UR4][R2.64] ;  /* 0x0000000402007981 */ /* 0x000ea4000c1e1900 */
[----:B--2---:R-:W-:-:S13]  /*07e0*/  ISETP.GE.AND P0, PT, R7, R0, PT ;  /* 0x000000000700720c */ /* 0x004fda0003f06270 */
[----:B------:R-:W-:Y:S05]  /*07f0*/  @P0 EXIT ;  /* 0x000000000000094d */ /* 0x000fea0003800000 */
[----:B------:R-:W-:Y:S04]  /*0800*/  STG.E desc[UR4][R4.64], R0 ;  /* 0x0000000004007986 */ /* 0x000fe8000c101904 */
[----:B------:R-:W-:Y:S01]  /*0810*/  STG.E desc[UR4][R2.64], R7 ;  /* 0x0000000702007986 */ /* 0x000fe2000c101904 */
[----:B------:R-:W-:Y:S05]  /*0820*/  EXIT ;  /* 0x000000000000794d */ /* 0x000fea0003800000 */
.L_x_5:
[----:B------:R-:W-:-:S00]  /*0830*/  BRA `(.L_x_5) ;  /* 0xfffffffc00fc7947 */ /* 0x000fc0000383ffff */
[----:B------:R-:W-:-:S00]  /*0840*/  NOP ;  /* 0x0000000000007918 */ /* 0x000fc00000000000 */
        /* <DEDUP_REMOVED lines=11> */
.L_x_6:


//--------------------- .nv.shared.reserved.0     --------------------------
	.section	.nv.shared.reserved.0,"aw",@nobits
	.weak		__nv_reservedSMEM_offset_0_alias
	.size		__nv_reservedSMEM_offset_0_alias, 0, 64
	.other		__nv_reservedSMEM_offset_0_alias,@"STO_CUDA_RESERVED_SHARED STV_DEFAULT"
__nv_reservedSMEM_offset_0_alias:
	.zero		0
	.zero		64


//--------------------- .nv.constant0._Z7BitoincPiS_iii --------------------------
	.section	.nv.constant0._Z7BitoincPiS_iii,"a",@progbits
	.sectionflags	@""
	.align	4
.nv.constant0._Z7BitoincPiS_iii:
	.zero		924


//--------------------- SYMBOLS --------------------------

	.type		.nv.reservedSmem.offset0,@object
	.size		.nv.reservedSmem.offset0,0x4
